//
// Generated by NVIDIA NVVM Compiler
//
// Compiler Build ID: CL-36424714
// Cuda compilation tools, release 13.0, V13.0.88
// Based on NVVM 20.0.0
//

.version 9.0
.target sm_100
.address_size 64

	// .globl	_Z13odd_even_sortPiS_

.visible .entry _Z13odd_even_sortPiS_(
	.param .u64 .ptr .align 1 _Z13odd_even_sortPiS__param_0,
	.param .u64 .ptr .align 1 _Z13odd_even_sortPiS__param_1
)
{
	.reg .pred 	%p<37>;
	.reg .b32 	%r<62>;
	.reg .b64 	%rd<7>;

	ld.param.u64 	%rd3, [_Z13odd_even_sortPiS__param_0];
	ld.param.u64 	%rd4, [_Z13odd_even_sortPiS__param_1];
	cvta.to.global.u64 	%rd1, %rd4;
	ld.global.u32 	%r1, [%rd1];
	and.b32  	%r34, %r1, 1;
	setp.eq.b32 	%p1, %r34, 1;
	@%p1 bra 	$L__BB0_2;
	shr.s32 	%r59, %r1, 1;
	bra.uni 	$L__BB0_3;
$L__BB0_2:
	shr.u32 	%r35, %r1, 31;
	add.s32 	%r36, %r1, %r35;
	shr.s32 	%r37, %r36, 1;
	add.s32 	%r59, %r37, 1;
$L__BB0_3:
	setp.lt.s32 	%p2, %r59, 1;
	@%p2 bra 	$L__BB0_50;
	mov.u32 	%r5, %tid.x;
	and.b32  	%r6, %r5, 1;
	cvta.to.global.u64 	%rd5, %rd3;
	mul.wide.u32 	%rd6, %r5, 4;
	add.s64 	%rd2, %rd5, %rd6;
	and.b32  	%r7, %r59, 3;
	setp.lt.u32 	%p3, %r59, 4;
	@%p3 bra 	$L__BB0_39;
	and.b32  	%r38, %r59, 2147483644;
	neg.s32 	%r60, %r38;
$L__BB0_6:
	setp.ne.s32 	%p4, %r6, 0;
	@%p4 bra 	$L__BB0_10;
	ld.global.u32 	%r39, [%rd1];
	add.s32 	%r40, %r39, -1;
	setp.ge.u32 	%p5, %r5, %r40;
	@%p5 bra 	$L__BB0_10;
	ld.global.u32 	%r10, [%rd2];
	ld.global.u32 	%r11, [%rd2+4];
	setp.le.s32 	%p6, %r10, %r11;
	@%p6 bra 	$L__BB0_10;
	st.global.u32 	[%rd2], %r11;
	st.global.u32 	[%rd2+4], %r10;
$L__BB0_10:
	setp.eq.s32 	%p7, %r6, 0;
	bar.sync 	0;
	@%p7 bra 	$L__BB0_14;
	ld.global.u32 	%r41, [%rd1];
	add.s32 	%r42, %r41, -1;
	setp.ge.u32 	%p8, %r5, %r42;
	@%p8 bra 	$L__BB0_14;
	ld.global.u32 	%r12, [%rd2];
	ld.global.u32 	%r13, [%rd2+4];
	setp.le.s32 	%p9, %r12, %r13;
	@%p9 bra 	$L__BB0_14;
	st.global.u32 	[%rd2], %r13;
	st.global.u32 	[%rd2+4], %r12;
$L__BB0_14:
	setp.ne.s32 	%p10, %r6, 0;
	bar.sync 	0;
	@%p10 bra 	$L__BB0_18;
	ld.global.u32 	%r43, [%rd1];
	add.s32 	%r44, %r43, -1;
	setp.ge.u32 	%p11, %r5, %r44;
	@%p11 bra 	$L__BB0_18;
	ld.global.u32 	%r14, [%rd2];
	ld.global.u32 	%r15, [%rd2+4];
	setp.le.s32 	%p12, %r14, %r15;
	@%p12 bra 	$L__BB0_18;
	st.global.u32 	[%rd2], %r15;
	st.global.u32 	[%rd2+4], %r14;
$L__BB0_18:
	setp.eq.s32 	%p13, %r6, 0;
	bar.sync 	0;
	@%p13 bra 	$L__BB0_22;
	ld.global.u32 	%r45, [%rd1];
	add.s32 	%r46, %r45, -1;
	setp.ge.u32 	%p14, %r5, %r46;
	@%p14 bra 	$L__BB0_22;
	ld.global.u32 	%r16, [%rd2];
	ld.global.u32 	%r17, [%rd2+4];
	setp.le.s32 	%p15, %r16, %r17;
	@%p15 bra 	$L__BB0_22;
	st.global.u32 	[%rd2], %r17;
	st.global.u32 	[%rd2+4], %r16;
$L__BB0_22:
	setp.ne.s32 	%p16, %r6, 0;
	bar.sync 	0;
	@%p16 bra 	$L__BB0_26;
	ld.global.u32 	%r47, [%rd1];
	add.s32 	%r48, %r47, -1;
	setp.ge.u32 	%p17, %r5, %r48;
	@%p17 bra 	$L__BB0_26;
	ld.global.u32 	%r18, [%rd2];
	ld.global.u32 	%r19, [%rd2+4];
	setp.le.s32 	%p18, %r18, %r19;
	@%p18 bra 	$L__BB0_26;
	st.global.u32 	[%rd2], %r19;
	st.global.u32 	[%rd2+4], %r18;
$L__BB0_26:
	setp.eq.s32 	%p19, %r6, 0;
	bar.sync 	0;
	@%p19 bra 	$L__BB0_30;
	ld.global.u32 	%r49, [%rd1];
	add.s32 	%r50, %r49, -1;
	setp.ge.u32 	%p20, %r5, %r50;
	@%p20 bra 	$L__BB0_30;
	ld.global.u32 	%r20, [%rd2];
	ld.global.u32 	%r21, [%rd2+4];
	setp.le.s32 	%p21, %r20, %r21;
	@%p21 bra 	$L__BB0_30;
	st.global.u32 	[%rd2], %r21;
	st.global.u32 	[%rd2+4], %r20;
$L__BB0_30:
	setp.ne.s32 	%p22, %r6, 0;
	bar.sync 	0;
	@%p22 bra 	$L__BB0_34;
	ld.global.u32 	%r51, [%rd1];
	add.s32 	%r52, %r51, -1;
	setp.ge.u32 	%p23, %r5, %r52;
	@%p23 bra 	$L__BB0_34;
	ld.global.u32 	%r22, [%rd2];
	ld.global.u32 	%r23, [%rd2+4];
	setp.le.s32 	%p24, %r22, %r23;
	@%p24 bra 	$L__BB0_34;
	st.global.u32 	[%rd2], %r23;
	st.global.u32 	[%rd2+4], %r22;
$L__BB0_34:
	setp.eq.s32 	%p25, %r6, 0;
	bar.sync 	0;
	@%p25 bra 	$L__BB0_38;
	ld.global.u32 	%r53, [%rd1];
	add.s32 	%r54, %r53, -1;
	setp.ge.u32 	%p26, %r5, %r54;
	@%p26 bra 	$L__BB0_38;
	ld.global.u32 	%r24, [%rd2];
	ld.global.u32 	%r25, [%rd2+4];
	setp.le.s32 	%p27, %r24, %r25;
	@%p27 bra 	$L__BB0_38;
	st.global.u32 	[%rd2], %r25;
	st.global.u32 	[%rd2+4], %r24;
$L__BB0_38:
	bar.sync 	0;
	add.s32 	%r60, %r60, 4;
	setp.ne.s32 	%p28, %r60, 0;
	@%p28 bra 	$L__BB0_6;
$L__BB0_39:
	setp.eq.s32 	%p29, %r7, 0;
	@%p29 bra 	$L__BB0_50;
	neg.s32 	%r61, %r7;
$L__BB0_41:
	.pragma "nounroll";
	setp.ne.s32 	%p30, %r6, 0;
	@%p30 bra 	$L__BB0_45;
	ld.global.u32 	%r55, [%rd1];
	add.s32 	%r56, %r55, -1;
	setp.ge.u32 	%p31, %r5, %r56;
	@%p31 bra 	$L__BB0_45;
	ld.global.u32 	%r29, [%rd2];
	ld.global.u32 	%r30, [%rd2+4];
	setp.le.s32 	%p32, %r29, %r30;
	@%p32 bra 	$L__BB0_45;
	st.global.u32 	[%rd2], %r30;
	st.global.u32 	[%rd2+4], %r29;
$L__BB0_45:
	setp.eq.s32 	%p33, %r6, 0;
	bar.sync 	0;
	@%p33 bra 	$L__BB0_49;
	ld.global.u32 	%r57, [%rd1];
	add.s32 	%r58, %r57, -1;
	setp.ge.u32 	%p34, %r5, %r58;
	@%p34 bra 	$L__BB0_49;
	ld.global.u32 	%r31, [%rd2];
	ld.global.u32 	%r32, [%rd2+4];
	setp.le.s32 	%p35, %r31, %r32;
	@%p35 bra 	$L__BB0_49;
	st.global.u32 	[%rd2], %r32;
	st.global.u32 	[%rd2+4], %r31;
$L__BB0_49:
	bar.sync 	0;
	add.s32 	%r61, %r61, 1;
	setp.ne.s32 	%p36, %r61, 0;
	@%p36 bra 	$L__BB0_41;
$L__BB0_50:
	ret;

}


// ===== COMPILED SASS (sm_100) =====

	.target	sm_100

	.elftype	@"ET_EXEC"


//--------------------- .note.nv.tkinfo           --------------------------
	.section	.note.nv.tkinfo,"",@"SHT_NOTE"
	.sectionflags	@"SHF_NOTE_NV_TKINFO"
	.tkinfo
        /*0018*/ 	.word	0x00000002
        /*0030*/ 	.string	""
        /*0030*/ 	.string	"ptxas"
        /*0030*/ 	.string	"Cuda compilation tools, release 13.0, V13.0.88"
        /*0030*/ 	.string	"Build cuda_13.0.r13.0/compiler.36424714_0"
        /*0030*/ 	.string	"-arch sm_100 -m 64 "



//--------------------- .note.nv.cuinfo           --------------------------
	.section	.note.nv.cuinfo,"",@"SHT_NOTE"
	.sectionflags	@"SHF_NOTE_NV_CUINFO"
        /*0018*/ 	.short	0x0002
        /*001a*/ 	.short	0x0064
        /*001c*/ 	.short	0x0082
	.zero		2


//--------------------- .nv.info                  --------------------------
	.section	.nv.info,"",@"SHT_CUDA_INFO"
	.align	4


	//----- nvinfo : EIATTR_REGCOUNT
	.align		4
        /*0000*/ 	.byte	0x04, 0x2f
        /*0002*/ 	.short	(.L_1 - .L_0)
	.align		4
.L_0:
        /*0004*/ 	.word	index@(_Z13odd_even_sortPiS_)
        /*0008*/ 	.word	0x0000000c


	//----- nvinfo : EIATTR_FRAME_SIZE
	.align		4
.L_1:
        /*000c*/ 	.byte	0x04, 0x11
        /*000e*/ 	.short	(.L_3 - .L_2)
	.align		4
.L_2:
        /*0010*/ 	.word	index@(_Z13odd_even_sortPiS_)
        /*0014*/ 	.word	0x00000000


	//----- nvinfo : EIATTR_MIN_STACK_SIZE
	.align		4
.L_3:
        /*0018*/ 	.byte	0x04, 0x12
        /*001a*/ 	.short	(.L_5 - .L_4)
	.align		4
.L_4:
        /*001c*/ 	.word	index@(_Z13odd_even_sortPiS_)
        /*0020*/ 	.word	0x00000000
.L_5:


//--------------------- .nv.compat                --------------------------
	.section	.nv.compat,"",@"SHT_CUDA_COMPAT_INFO"
	.align	4
        /*0000*/ 	.byte	0x02, 0x09, 0x00, 0x00, 0x02, 0x02, 0x01, 0x00, 0x02, 0x05, 0x05, 0x00, 0x03, 0x07, 0x01, 0x01
        /*0010*/ 	.byte	0x02, 0x03, 0x00, 0x00, 0x02, 0x06, 0x01, 0x00, 0x04, 0x0b, 0x08, 0x00, 0x09, 0x00, 0x00, 0x00
        /*0020*/ 	.byte	0x00, 0x00, 0x00, 0x00


//--------------------- .nv.info._Z13odd_even_sortPiS_ --------------------------
	.section	.nv.info._Z13odd_even_sortPiS_,"",@"SHT_CUDA_INFO"
	.sectionflags	@""
	.align	4


	//----- nvinfo : EIATTR_CUDA_API_VERSION
	.align		4
        /*0000*/ 	.byte	0x04, 0x37
        /*0002*/ 	.short	(.L_7 - .L_6)
.L_6:
        /*0004*/ 	.word	0x00000082


	//----- nvinfo : EIATTR_KPARAM_INFO
	.align		4
.L_7:
        /*0008*/ 	.byte	0x04, 0x17
        /*000a*/ 	.short	(.L_9 - .L_8)
.L_8:
        /*000c*/ 	.word	0x00000000
        /*0010*/ 	.short	0x0001
        /*0012*/ 	.short	0x0008
        /*0014*/ 	.byte	0x00, 0xf5, 0x21, 0x00


	//----- nvinfo : EIATTR_KPARAM_INFO
	.align		4
.L_9:
        /*0018*/ 	.byte	0x04, 0x17
        /*001a*/ 	.short	(.L_11 - .L_10)
.L_10:
        /*001c*/ 	.word	0x00000000
        /*0020*/ 	.short	0x0000
        /*0022*/ 	.short	0x0000
        /*0024*/ 	.byte	0x00, 0xf5, 0x21, 0x00


	//----- nvinfo : EIATTR_SPARSE_MMA_MASK
	.align		4
.L_11:
        /*0028*/ 	.byte	0x03, 0x50
        /*002a*/ 	.short	0x0000


	//----- nvinfo : EIATTR_MAXREG_COUNT
	.align		4
        /*002c*/ 	.byte	0x03, 0x1b
        /*002e*/ 	.short	0x00ff


	//----- nvinfo : EIATTR_NUM_BARRIERS
	.align		4
        /*0030*/ 	.byte	0x02, 0x4c
        /*0032*/ 	.byte	0x01
	.zero		1


	//----- nvinfo : EIATTR_MERCURY_ISA_VERSION
	.align		4
        /*0034*/ 	.byte	0x03, 0x5f
        /*0036*/ 	.short	0x0101


	//----- nvinfo : EIATTR_VRC_CTA_INIT_COUNT
	.align		4
        /*0038*/ 	.byte	0x02, 0x4a
	.zero		1
	.zero		1


	//----- nvinfo : EIATTR_EXIT_INSTR_OFFSETS
	.align		4
        /*003c*/ 	.byte	0x04, 0x1c
        /*003e*/ 	.short	(.L_13 - .L_12)


	//   ....[0]....
.L_12:
        /*0040*/ 	.word	0x000000a0


	//   ....[1]....
        /*0044*/ 	.word	0x000008b0


	//   ....[2]....
        /*0048*/ 	.word	0x00000ae0


	//----- nvinfo : EIATTR_CRS_STACK_SIZE
	.align		4
.L_13:
        /*004c*/ 	.byte	0x04, 0x1e
        /*004e*/ 	.short	(.L_15 - .L_14)
.L_14:
        /*0050*/ 	.word	0x00000000


	//----- nvinfo : EIATTR_CBANK_PARAM_SIZE
	.align		4
.L_15:
        /*0054*/ 	.byte	0x03, 0x19
        /*0056*/ 	.short	0x0010


	//----- nvinfo : EIATTR_PARAM_CBANK
	.align		4
        /*0058*/ 	.byte	0x04, 0x0a
        /*005a*/ 	.short	(.L_17 - .L_16)
	.align		4
.L_16:
        /*005c*/ 	.word	index@(.nv.constant0._Z13odd_even_sortPiS_)
        /*0060*/ 	.short	0x0380
        /*0062*/ 	.short	0x0010


	//----- nvinfo : EIATTR_SW_WAR
	.align		4
.L_17:
        /*0064*/ 	.byte	0x04, 0x36
        /*0066*/ 	.short	(.L_19 - .L_18)
.L_18:
        /*0068*/ 	.word	0x00000008
.L_19:


//--------------------- .nv.callgraph             --------------------------
	.section	.nv.callgraph,"",@"SHT_CUDA_CALLGRAPH"
	.align	4
	.sectionentsize	8
	.align		4
        /*0000*/ 	.word	0x00000000
	.align		4
        /*0004*/ 	.word	0xffffffff
	.align		4
        /*0008*/ 	.word	0x00000000
	.align		4
        /*000c*/ 	.word	0xfffffffe
	.align		4
        /*0010*/ 	.word	0x00000000
	.align		4
        /*0014*/ 	.word	0xfffffffd
	.align		4
        /*0018*/ 	.word	0x00000000
	.align		4
        /*001c*/ 	.word	0xfffffffc


//--------------------- .text._Z13odd_even_sortPiS_ --------------------------
	.section	.text._Z13odd_even_sortPiS_,"ax",@progbits
	.align	128
        .global         _Z13odd_even_sortPiS_
        .type           _Z13odd_even_sortPiS_,@function
        .size           _Z13odd_even_sortPiS_,(.L_x_24 - _Z13odd_even_sortPiS_)
        .other          _Z13odd_even_sortPiS_,@"STO_CUDA_ENTRY STV_DEFAULT"
_Z13odd_even_sortPiS_:
.text._Z13odd_even_sortPiS_:
[----:B------:R-:W-:Y:S08]  /*0000*/  LDC R1, c[0x0][0x37c] ;  /* 0x0000df00ff017b82 */ /* 0x000ff00000000800 */
[----:B------:R-:W0:Y:S01]  /*0010*/  LDC.64 R2, c[0x0][0x388] ;  /* 0x0000e200ff027b82 */ /* 0x000e220000000a00 */
[----:B------:R-:W0:Y:S02]  /*0020*/  LDCU.64 UR4, c[0x0][0x358] ;  /* 0x00006b00ff0477ac */ /* 0x000e240008000a00 */
[----:B0-----:R-:W2:Y:S02]  /*0030*/  LDG.E R2, desc[UR4][R2.64] ;  /* 0x0000000402027981 */ /* 0x001ea4000c1e1900 */
[----:B--2---:R-:W-:-:S04]  /*0040*/  LOP3.LUT R0, R2, 0x1, RZ, 0xc0, !PT ;  /* 0x0000000102007812 */ /* 0x004fc800078ec0ff */
[----:B------:R-:W-:-:S13]  /*0050*/  ISETP.NE.U32.AND P0, PT, R0, 0x1, PT ;  /* 0x000000010000780c */ /* 0x000fda0003f05070 */
[----:B------:R-:W-:Y:S02]  /*0060*/  @!P0 LEA.HI R0, R2, R2, RZ, 0x1 ;  /* 0x0000000202008211 */ /* 0x000fe400078f08ff */
[----:B------:R-:W-:Y:S02]  /*0070*/  @P0 SHF.R.S32.HI R5, RZ, 0x1, R2 ;  /* 0x00000001ff050819 */ /* 0x000fe40000011402 */
[----:B------:R-:W-:-:S04]  /*0080*/  @!P0 LEA.HI.SX32 R5, R0, 0x1, 0x1f ;  /* 0x0000000100058811 */ /* 0x000fc800078ffaff */
[----:B------:R-:W-:-:S13]  /*0090*/  ISETP.GE.AND P0, PT, R5, 0x1, PT ;  /* 0x000000010500780c */ /* 0x000fda0003f06270 */
[----:B------:R-:W-:Y:S05]  /*00a0*/  @!P0 EXIT ;  /* 0x000000000000894d */ /* 0x000fea0003800000 */
[----:B------:R-:W0:Y:S01]  /*00b0*/  S2R R0, SR_TID.X ;  /* 0x0000000000007919 */ /* 0x000e220000002100 */
[----:B------:R-:W1:Y:S01]  /*00c0*/  LDC.64 R2, c[0x0][0x380] ;  /* 0x0000e000ff027b82 */ /* 0x000e620000000a00 */
[C---:B------:R-:W-:Y:S02]  /*00d0*/  ISETP.GE.U32.AND P0, PT, R5.reuse, 0x4, PT ;  /* 0x000000040500780c */ /* 0x040fe40003f06070 */
[----:B------:R-:W-:Y:S02]  /*00e0*/  LOP3.LUT R4, R5, 0x3, RZ, 0xc0, !PT ;  /* 0x0000000305047812 */ /* 0x000fe400078ec0ff */
[C---:B0-----:R-:W-:Y:S01]  /*00f0*/  LOP3.LUT R8, R0.reuse, 0x1, RZ, 0xc0, !PT ;  /* 0x0000000100087812 */ /* 0x041fe200078ec0ff */
[----:B-1----:R-:W-:-:S08]  /*0100*/  IMAD.WIDE.U32 R2, R0, 0x4, R2 ;  /* 0x0000000400027825 */ /* 0x002fd000078e0002 */
[----:B------:R-:W-:Y:S05]  /*0110*/  @!P0 BRA `(.L_x_0) ;  /* 0x0000000400e08947 */ /* 0x000fea0003800000 */
[----:B------:R-:W-:Y:S02]  /*0120*/  LOP3.LUT R5, R5, 0x7ffffffc, RZ, 0xc0, !PT ;  /* 0x7ffffffc05057812 */ /* 0x000fe400078ec0ff */
[----:B------:R-:W-:-:S03]  /*0130*/  ISETP.NE.AND P1, PT, R8, RZ, PT ;  /* 0x000000ff0800720c */ /* 0x000fc60003f25270 */
[----:B------:R-:W-:-:S10]  /*0140*/  IMAD.MOV R5, RZ, RZ, -R5 ;  /* 0x000000ffff057224 */ /* 0x000fd400078e0a05 */
.L_x_17:
[----:B------:R-:W-:Y:S01]  /*0150*/  BSSY.RECONVERGENT B0, `(.L_x_1) ;  /* 0x000000d000007945 */ /* 0x000fe20003800200 */
[----:B------:R-:W-:-:S03]  /*0160*/  ISETP.NE.AND P0, PT, R8, RZ, PT ;  /* 0x000000ff0800720c */ /* 0x000fc60003f05270 */
[----:B01234-:R-:W-:Y:S10]  /*0170*/  @P1 BRA `(.L_x_2) ;  /* 0x0000000000281947 */ /* 0x01fff40003800000 */
[----:B------:R-:W0:Y:S02]  /*0180*/  LDC.64 R6, c[0x0][0x388] ;  /* 0x0000e200ff067b82 */ /* 0x000e240000000a00 */
[----:B0-----:R-:W2:Y:S02]  /*0190*/  LDG.E R6, desc[UR4][R6.64] ;  /* 0x0000000406067981 */ /* 0x001ea4000c1e1900 */
[----:B--2---:R-:W-:-:S05]  /*01a0*/  VIADD R9, R6, 0xffffffff ;  /* 0xffffffff06097836 */ /* 0x004fca0000000000 */
[----:B------:R-:W-:-:S13]  /*01b0*/  ISETP.GE.U32.AND P1, PT, R0, R9, PT ;  /* 0x000000090000720c */ /* 0x000fda0003f26070 */
[----:B------:R-:W-:Y:S05]  /*01c0*/  @P1 BRA `(.L_x_2) ;  /* 0x0000000000141947 */ /* 0x000fea0003800000 */
[----:B------:R-:W2:Y:S04]  /*01d0*/  LDG.E R7, desc[UR4][R2.64] ;  /* 0x0000000402077981 */ /* 0x000ea8000c1e1900 */
[----:B------:R-:W2:Y:S02]  /*01e0*/  LDG.E R6, desc[UR4][R2.64+0x4] ;  /* 0x0000040402067981 */ /* 0x000ea4000c1e1900 */
[----:B--2---:R-:W-:-:S13]  /*01f0*/  ISETP.GT.AND P1, PT, R7, R6, PT ;  /* 0x000000060700720c */ /* 0x004fda0003f24270 */
[----:B------:R0:W-:Y:S04]  /*0200*/  @P1 STG.E desc[UR4][R2.64], R6 ;  /* 0x0000000602001986 */ /* 0x0001e8000c101904 */
[----:B------:R0:W-:Y:S02]  /*0210*/  @P1 STG.E desc[UR4][R2.64+0x4], R7 ;  /* 0x0000040702001986 */ /* 0x0001e4000c101904 */
.L_x_2:
[----:B------:R-:W-:Y:S05]  /*0220*/  BSYNC.RECONVERGENT B0 ;  /* 0x0000000000007941 */ /* 0x000fea0003800200 */
.L_x_1:
[----:B------:R-:W-:Y:S01]  /*0230*/  BAR.SYNC.DEFER_BLOCKING 0x0 ;  /* 0x0000000000007b1d */ /* 0x000fe20000010000 */
[----:B------:R-:W-:-:S05]  /*0240*/  ISETP.NE.AND P1, PT, R8, RZ, PT ;  /* 0x000000ff0800720c */ /* 0x000fca0003f25270 */
[----:B------:R-:W-:Y:S04]  /*0250*/  BSSY.RECONVERGENT B0, `(.L_x_3) ;  /* 0x000000c000007945 */ /* 0x000fe80003800200 */
[----:B------:R-:W-:Y:S05]  /*0260*/  @!P0 BRA `(.L_x_4) ;  /* 0x0000000000288947 */ /* 0x000fea0003800000 */
[----:B0-----:R-:W0:Y:S02]  /*0270*/  LDC.64 R6, c[0x0][0x388] ;  /* 0x0000e200ff067b82 */ /* 0x001e240000000a00 */
        /* <DEDUP_REMOVED lines=9> */
.L_x_4:
[----:B------:R-:W-:Y:S05]  /*0310*/  BSYNC.RECONVERGENT B0 ;  /* 0x0000000000007941 */ /* 0x000fea0003800200 */
.L_x_3:
[----:B------:R-:W-:Y:S06]  /*0320*/  BAR.SYNC.DEFER_BLOCKING 0x0 ;  /* 0x0000000000007b1d */ /* 0x000fec0000010000 */
[----:B------:R-:W-:Y:S04]  /*0330*/  BSSY.RECONVERGENT B0, `(.L_x_5) ;  /* 0x000000c000007945 */ /* 0x000fe80003800200 */
[----:B------:R-:W-:Y:S05]  /*0340*/  @P1 BRA `(.L_x_6) ;  /* 0x0000000000281947 */ /* 0x000fea0003800000 */
[----:B01----:R-:W0:Y:S02]  /*0350*/  LDC.64 R6, c[0x0][0x388] ;  /* 0x0000e200ff067b82 */ /* 0x003e240000000a00 */
        /* <DEDUP_REMOVED lines=9> */
.L_x_6:
[----:B------:R-:W-:Y:S05]  /*03f0*/  BSYNC.RECONVERGENT B0 ;  /* 0x0000000000007941 */ /* 0x000fea0003800200 */
.L_x_5:
[----:B------:R-:W-:Y:S06]  /*0400*/  BAR.SYNC.DEFER_BLOCKING 0x0 ;  /* 0x0000000000007b1d */ /* 0x000fec0000010000 */
[----:B------:R-:W-:Y:S04]  /*0410*/  BSSY.RECONVERGENT B0, `(.L_x_7) ;  /* 0x000000c000007945 */ /* 0x000fe80003800200 */
[----:B------:R-:W-:Y:S05]  /*0420*/  @!P0 BRA `(.L_x_8) ;  /* 0x0000000000288947 */ /* 0x000fea0003800000 */
[----:B012---:R-:W0:Y:S02]  /*0430*/  LDC.64 R6, c[0x0][0x388] ;  /* 0x0000e200ff067b82 */ /* 0x007e240000000a00 */
        /* <DEDUP_REMOVED lines=9> */
.L_x_8:
[----:B------:R-:W-:Y:S05]  /*04d0*/  BSYNC.RECONVERGENT B0 ;  /* 0x0000000000007941 */ /* 0x000fea0003800200 */
.L_x_7:
[----:B------:R-:W-:Y:S06]  /*04e0*/  BAR.SYNC.DEFER_BLOCKING 0x0 ;  /* 0x0000000000007b1d */ /* 0x000fec0000010000 */
[----:B------:R-:W-:Y:S04]  /*04f0*/  BSSY.RECONVERGENT B0, `(.L_x_9) ;  /* 0x000000c000007945 */ /* 0x000fe80003800200 */
[----:B------:R-:W-:Y:S05]  /*0500*/  @P1 BRA `(.L_x_10) ;  /* 0x0000000000281947 */ /* 0x000fea0003800000 */
[----:B0123--:R-:W0:Y:S02]  /*0510*/  LDC.64 R6, c[0x0][0x388] ;  /* 0x0000e200ff067b82 */ /* 0x00fe240000000a00 */
        /* <DEDUP_REMOVED lines=9> */
.L_x_10:
[----:B------:R-:W-:Y:S05]  /*05b0*/  BSYNC.RECONVERGENT B0 ;  /* 0x0000000000007941 */ /* 0x000fea0003800200 */
.L_x_9:
[----:B------:R-:W-:Y:S06]  /*05c0*/  BAR.SYNC.DEFER_BLOCKING 0x0 ;  /* 0x0000000000007b1d */ /* 0x000fec0000010000 */
[----:B------:R-:W-:Y:S04]  /*05d0*/  BSSY.RECONVERGENT B0, `(.L_x_11) ;  /* 0x000000c000007945 */ /* 0x000fe80003800200 */
[----:B------:R-:W-:Y:S05]  /*05e0*/  @!P0 BRA `(.L_x_12) ;  /* 0x0000000000288947 */ /* 0x000fea0003800000 */
[----:B01234-:R-:W0:Y:S02]  /*05f0*/  LDC.64 R6, c[0x0][0x388] ;  /* 0x0000e200ff067b82 */ /* 0x01fe240000000a00 */
        /* <DEDUP_REMOVED lines=9> */
.L_x_12:
[----:B------:R-:W-:Y:S05]  /*0690*/  BSYNC.RECONVERGENT B0 ;  /* 0x0000000000007941 */ /* 0x000fea0003800200 */
.L_x_11:
[----:B------:R-:W-:Y:S06]  /*06a0*/  BAR.SYNC.DEFER_BLOCKING 0x0 ;  /* 0x0000000000007b1d */ /* 0x000fec0000010000 */
[----:B------:R-:W-:Y:S04]  /*06b0*/  BSSY.RECONVERGENT B0, `(.L_x_13) ;  /* 0x000000c000007945 */ /* 0x000fe80003800200 */
[----:B------:R-:W-:Y:S05]  /*06c0*/  @P1 BRA `(.L_x_14) ;  /* 0x0000000000281947 */ /* 0x000fea0003800000 */
        /* <DEDUP_REMOVED lines=10> */
.L_x_14:
[----:B------:R-:W-:Y:S05]  /*0770*/  BSYNC.RECONVERGENT B0 ;  /* 0x0000000000007941 */ /* 0x000fea0003800200 */
.L_x_13:
[----:B------:R-:W-:Y:S01]  /*0780*/  VIADD R5, R5, 0x4 ;  /* 0x0000000405057836 */ /* 0x000fe20000000000 */
[----:B------:R-:W-:Y:S04]  /*0790*/  BAR.SYNC.DEFER_BLOCKING 0x0 ;  /* 0x0000000000007b1d */ /* 0x000fe80000010000 */
[----:B------:R-:W-:Y:S02]  /*07a0*/  ISETP.NE.AND P2, PT, R5, RZ, PT ;  /* 0x000000ff0500720c */ /* 0x000fe40003f45270 */
[----:B------:R-:W-:Y:S04]  /*07b0*/  BSSY.RECONVERGENT B0, `(.L_x_15) ;  /* 0x000000c000007945 */ /* 0x000fe80003800200 */
[----:B------:R-:W-:Y:S07]  /*07c0*/  @!P0 BRA `(.L_x_16) ;  /* 0x0000000000288947 */ /* 0x000fee0003800000 */
        /* <DEDUP_REMOVED lines=10> */
.L_x_16:
[----:B------:R-:W-:Y:S05]  /*0870*/  BSYNC.RECONVERGENT B0 ;  /* 0x0000000000007941 */ /* 0x000fea0003800200 */
.L_x_15:
[----:B------:R-:W-:Y:S06]  /*0880*/  BAR.SYNC.DEFER_BLOCKING 0x0 ;  /* 0x0000000000007b1d */ /* 0x000fec0000010000 */
[----:B------:R-:W-:Y:S05]  /*0890*/  @P2 BRA `(.L_x_17) ;  /* 0xfffffff8002c2947 */ /* 0x000fea000383ffff */
.L_x_0:
[----:B------:R-:W-:-:S13]  /*08a0*/  ISETP.NE.AND P0, PT, R4, RZ, PT ;  /* 0x000000ff0400720c */ /* 0x000fda0003f05270 */
[----:B------:R-:W-:Y:S05]  /*08b0*/  @!P0 EXIT ;  /* 0x000000000000894d */ /* 0x000fea0003800000 */
[----:B------:R-:W-:Y:S01]  /*08c0*/  ISETP.NE.AND P0, PT, R8, RZ, PT ;  /* 0x000000ff0800720c */ /* 0x000fe20003f05270 */
[----:B01234-:R-:W-:-:S12]  /*08d0*/  IMAD.MOV R6, RZ, RZ, -R4 ;  /* 0x000000ffff067224 */ /* 0x01ffd800078e0a04 */
.L_x_22:
[----:B------:R-:W-:Y:S04]  /*08e0*/  BSSY.RECONVERGENT B0, `(.L_x_18) ;  /* 0x000000c000007945 */ /* 0x000fe80003800200 */
[----:B01----:R-:W-:Y:S05]  /*08f0*/  @P0 BRA `(.L_x_19) ;  /* 0x0000000000280947 */ /* 0x003fea0003800000 */
        /* <DEDUP_REMOVED lines=10> */
.L_x_19:
[----:B------:R-:W-:Y:S05]  /*09a0*/  BSYNC.RECONVERGENT B0 ;  /* 0x0000000000007941 */ /* 0x000fea0003800200 */
.L_x_18:
[----:B------:R-:W-:Y:S01]  /*09b0*/  BAR.SYNC.DEFER_BLOCKING 0x0 ;  /* 0x0000000000007b1d */ /* 0x000fe20000010000 */
[----:B------:R-:W-:Y:S01]  /*09c0*/  ISETP.NE.AND P2, PT, R8, RZ, PT ;  /* 0x000000ff0800720c */ /* 0x000fe20003f45270 */
[----:B------:R-:W-:-:S04]  /*09d0*/  VIADD R6, R6, 0x1 ;  /* 0x0000000106067836 */ /* 0x000fc80000000000 */
[----:B------:R-:W-:Y:S01]  /*09e0*/  BSSY.RECONVERGENT B0, `(.L_x_20) ;  /* 0x000000d000007945 */ /* 0x000fe20003800200 */
[----:B------:R-:W-:-:S07]  /*09f0*/  ISETP.NE.AND P1, PT, R6, RZ, PT ;  /* 0x000000ff0600720c */ /* 0x000fce0003f25270 */
[----:B------:R-:W-:Y:S06]  /*0a00*/  @!P2 BRA `(.L_x_21) ;  /* 0x000000000028a947 */ /* 0x000fec0003800000 */
        /* <DEDUP_REMOVED lines=10> */
.L_x_21:
[----:B------:R-:W-:Y:S05]  /*0ab0*/  BSYNC.RECONVERGENT B0 ;  /* 0x0000000000007941 */ /* 0x000fea0003800200 */
.L_x_20:
[----:B------:R-:W-:Y:S06]  /*0ac0*/  BAR.SYNC.DEFER_BLOCKING 0x0 ;  /* 0x0000000000007b1d */ /* 0x000fec0000010000 */
[----:B------:R-:W-:Y:S05]  /*0ad0*/  @P1 BRA `(.L_x_22) ;  /* 0xfffffffc00801947 */ /* 0x000fea000383ffff */
[----:B------:R-:W-:Y:S05]  /*0ae0*/  EXIT ;  /* 0x000000000000794d */ /* 0x000fea0003800000 */
.L_x_23:
[----:B------:R-:W-:-:S00]  /*0af0*/  BRA `(.L_x_23) ;  /* 0xfffffffc00fc7947 */ /* 0x000fc0000383ffff */
[----:B------:R-:W-:-:S00]  /*0b00*/  NOP ;  /* 0x0000000000007918 */ /* 0x000fc00000000000 */
[----:B------:R-:W-:-:S00]  /*0b10*/  NOP ;  /* 0x0000000000007918 */ /* 0x000fc00000000000 */
[----:B------:R-:W-:-:S00]  /*0b20*/  NOP ;  /* 0x0000000000007918 */ /* 0x000fc00000000000 */
[----:B------:R-:W-:-:S00]  /*0b30*/  NOP ;  /* 0x0000000000007918 */ /* 0x000fc00000000000 */
[----:B------:R-:W-:-:S00]  /*0b40*/  NOP ;  /* 0x0000000000007918 */ /* 0x000fc00000000000 */
[----:B------:R-:W-:-:S00]  /*0b50*/  NOP ;  /* 0x0000000000007918 */ /* 0x000fc00000000000 */
[----:B------:R-:W-:-:S00]  /*0b60*/  NOP ;  /* 0x0000000000007918 */ /* 0x000fc00000000000 */
[----:B------:R-:W-:-:S00]  /*0b70*/  NOP ;  /* 0x0000000000007918 */ /* 0x000fc00000000000 */
.L_x_24:


//--------------------- .nv.shared.reserved.0     --------------------------
	.section	.nv.shared.reserved.0,"aw",@nobits
	.weak		__nv_reservedSMEM_offset_0_alias
	.size		__nv_reservedSMEM_offset_0_alias, 0, 64
	.other		__nv_reservedSMEM_offset_0_alias,@"STO_CUDA_RESERVED_SHARED STV_DEFAULT"
__nv_reservedSMEM_offset_0_alias:
	.zero		0
	.zero		64


//--------------------- .nv.constant0._Z13odd_even_sortPiS_ --------------------------
	.section	.nv.constant0._Z13odd_even_sortPiS_,"a",@progbits
	.sectionflags	@""
	.align	4
.nv.constant0._Z13odd_even_sortPiS_:
	.zero		912


//--------------------- SYMBOLS --------------------------

	.type		.nv.reservedSmem.offset0,@object
	.size		.nv.reservedSmem.offset0,0x4
